//
// Generated by NVIDIA NVVM Compiler
//
// Compiler Build ID: CL-36424714
// Cuda compilation tools, release 13.0, V13.0.88
// Based on NVVM 20.0.0
//

.version 9.0
.target sm_100
.address_size 64

	// .globl	_Z7min_maxPiS_S_i

.visible .entry _Z7min_maxPiS_S_i(
	.param .u64 .ptr .align 1 _Z7min_maxPiS_S_i_param_0,
	.param .u64 .ptr .align 1 _Z7min_maxPiS_S_i_param_1,
	.param .u64 .ptr .align 1 _Z7min_maxPiS_S_i_param_2,
	.param .u32 _Z7min_maxPiS_S_i_param_3
)
{
	.reg .pred 	%p<6>;
	.reg .b32 	%r<20>;
	.reg .b64 	%rd<11>;

	ld.param.u64 	%rd4, [_Z7min_maxPiS_S_i_param_0];
	ld.param.u64 	%rd5, [_Z7min_maxPiS_S_i_param_1];
	ld.param.u64 	%rd6, [_Z7min_maxPiS_S_i_param_2];
	ld.param.u32 	%r12, [_Z7min_maxPiS_S_i_param_3];
	cvta.to.global.u64 	%rd1, %rd6;
	mov.u32 	%r13, %ntid.x;
	mov.u32 	%r14, %ctaid.x;
	mov.u32 	%r15, %tid.x;
	mad.lo.s32 	%r1, %r13, %r14, %r15;
	setp.ge.s32 	%p1, %r1, %r12;
	@%p1 bra 	$L__BB0_9;
	cvta.to.global.u64 	%rd7, %rd4;
	mul.wide.s32 	%rd8, %r1, 4;
	add.s64 	%rd2, %rd7, %rd8;
	ld.global.u32 	%r17, [%rd2];
	ld.global.u32 	%r16, [%rd1];
	setp.ge.s32 	%p2, %r17, %r16;
	@%p2 bra 	$L__BB0_3;
	st.global.u32 	[%rd1], %r17;
	ld.global.u32 	%r4, [%rd2];
	mov.u32 	%r16, %r17;
	mov.u32 	%r17, %r4;
$L__BB0_3:
	ld.global.u32 	%r18, [%rd1+4];
	setp.le.s32 	%p3, %r17, %r18;
	@%p3 bra 	$L__BB0_5;
	st.global.u32 	[%rd1+4], %r17;
	mov.u32 	%r18, %r17;
$L__BB0_5:
	cvta.to.global.u64 	%rd9, %rd5;
	add.s64 	%rd3, %rd9, %rd8;
	ld.global.u32 	%r19, [%rd3];
	setp.ge.s32 	%p4, %r19, %r16;
	@%p4 bra 	$L__BB0_7;
	st.global.u32 	[%rd1], %r19;
	ld.global.u32 	%r19, [%rd3];
$L__BB0_7:
	setp.le.s32 	%p5, %r19, %r18;
	@%p5 bra 	$L__BB0_9;
	st.global.u32 	[%rd1+4], %r19;
$L__BB0_9:
	ret;

}
	// .globl	_Z4multPiS_S_i
.visible .entry _Z4multPiS_S_i(
	.param .u64 .ptr .align 1 _Z4multPiS_S_i_param_0,
	.param .u64 .ptr .align 1 _Z4multPiS_S_i_param_1,
	.param .u64 .ptr .align 1 _Z4multPiS_S_i_param_2,
	.param .u32 _Z4multPiS_S_i_param_3
)
{
	.reg .pred 	%p<2>;
	.reg .b32 	%r<9>;
	.reg .b64 	%rd<11>;

	ld.param.u64 	%rd1, [_Z4multPiS_S_i_param_0];
	ld.param.u64 	%rd2, [_Z4multPiS_S_i_param_1];
	ld.param.u64 	%rd3, [_Z4multPiS_S_i_param_2];
	ld.param.u32 	%r2, [_Z4multPiS_S_i_param_3];
	mov.u32 	%r3, %ntid.x;
	mov.u32 	%r4, %ctaid.x;
	mov.u32 	%r5, %tid.x;
	mad.lo.s32 	%r1, %r3, %r4, %r5;
	setp.ge.s32 	%p1, %r1, %r2;
	@%p1 bra 	$L__BB1_2;
	cvta.to.global.u64 	%rd4, %rd1;
	cvta.to.global.u64 	%rd5, %rd2;
	cvta.to.global.u64 	%rd6, %rd3;
	mul.wide.s32 	%rd7, %r1, 4;
	add.s64 	%rd8, %rd4, %rd7;
	ld.global.u32 	%r6, [%rd8];
	add.s64 	%rd9, %rd5, %rd7;
	ld.global.u32 	%r7, [%rd9];
	mul.lo.s32 	%r8, %r7, %r6;
	add.s64 	%rd10, %rd6, %rd7;
	st.global.u32 	[%rd10], %r8;
$L__BB1_2:
	ret;

}


// ===== COMPILED SASS (sm_100) =====

	.target	sm_100

	.elftype	@"ET_EXEC"


//--------------------- .note.nv.tkinfo           --------------------------
	.section	.note.nv.tkinfo,"",@"SHT_NOTE"
	.sectionflags	@"SHF_NOTE_NV_TKINFO"
	.tkinfo
        /*0018*/ 	.word	0x00000002
        /*0030*/ 	.string	""
        /*0030*/ 	.string	"ptxas"
        /*0030*/ 	.string	"Cuda compilation tools, release 13.0, V13.0.88"
        /*0030*/ 	.string	"Build cuda_13.0.r13.0/compiler.36424714_0"
        /*0030*/ 	.string	"-arch sm_100 -m 64 "



//--------------------- .note.nv.cuinfo           --------------------------
	.section	.note.nv.cuinfo,"",@"SHT_NOTE"
	.sectionflags	@"SHF_NOTE_NV_CUINFO"
        /*0018*/ 	.short	0x0002
        /*001a*/ 	.short	0x0064
        /*001c*/ 	.short	0x0082
	.zero		2


//--------------------- .nv.info                  --------------------------
	.section	.nv.info,"",@"SHT_CUDA_INFO"
	.align	4


	//----- nvinfo : EIATTR_REGCOUNT
	.align		4
        /*0000*/ 	.byte	0x04, 0x2f
        /*0002*/ 	.short	(.L_1 - .L_0)
	.align		4
.L_0:
        /*0004*/ 	.word	index@(_Z7min_maxPiS_S_i)
        /*0008*/ 	.word	0x0000000e


	//----- nvinfo : EIATTR_FRAME_SIZE
	.align		4
.L_1:
        /*000c*/ 	.byte	0x04, 0x11
        /*000e*/ 	.short	(.L_3 - .L_2)
	.align		4
.L_2:
        /*0010*/ 	.word	index@(_Z7min_maxPiS_S_i)
        /*0014*/ 	.word	0x00000000


	//----- nvinfo : EIATTR_REGCOUNT
	.align		4
.L_3:
        /*0018*/ 	.byte	0x04, 0x2f
        /*001a*/ 	.short	(.L_5 - .L_4)
	.align		4
.L_4:
        /*001c*/ 	.word	index@(_Z4multPiS_S_i)
        /*0020*/ 	.word	0x0000000c


	//----- nvinfo : EIATTR_FRAME_SIZE
	.align		4
.L_5:
        /*0024*/ 	.byte	0x04, 0x11
        /*0026*/ 	.short	(.L_7 - .L_6)
	.align		4
.L_6:
        /*0028*/ 	.word	index@(_Z4multPiS_S_i)
        /*002c*/ 	.word	0x00000000


	//----- nvinfo : EIATTR_MIN_STACK_SIZE
	.align		4
.L_7:
        /*0030*/ 	.byte	0x04, 0x12
        /*0032*/ 	.short	(.L_9 - .L_8)
	.align		4
.L_8:
        /*0034*/ 	.word	index@(_Z4multPiS_S_i)
        /*0038*/ 	.word	0x00000000


	//----- nvinfo : EIATTR_MIN_STACK_SIZE
	.align		4
.L_9:
        /*003c*/ 	.byte	0x04, 0x12
        /*003e*/ 	.short	(.L_11 - .L_10)
	.align		4
.L_10:
        /*0040*/ 	.word	index@(_Z7min_maxPiS_S_i)
        /*0044*/ 	.word	0x00000000
.L_11:


//--------------------- .nv.compat                --------------------------
	.section	.nv.compat,"",@"SHT_CUDA_COMPAT_INFO"
	.align	4
        /*0000*/ 	.byte	0x02, 0x09, 0x00, 0x00, 0x02, 0x02, 0x01, 0x00, 0x02, 0x05, 0x05, 0x00, 0x03, 0x07, 0x01, 0x01
        /*0010*/ 	.byte	0x02, 0x03, 0x00, 0x00, 0x02, 0x06, 0x01, 0x00, 0x04, 0x0b, 0x08, 0x00, 0x09, 0x00, 0x00, 0x00
        /*0020*/ 	.byte	0x00, 0x00, 0x00, 0x00


//--------------------- .nv.info._Z4multPiS_S_i   --------------------------
	.section	.nv.info._Z4multPiS_S_i,"",@"SHT_CUDA_INFO"
	.sectionflags	@""
	.align	4


	//----- nvinfo : EIATTR_CUDA_API_VERSION
	.align		4
        /*0000*/ 	.byte	0x04, 0x37
        /*0002*/ 	.short	(.L_13 - .L_12)
.L_12:
        /*0004*/ 	.word	0x00000082


	//----- nvinfo : EIATTR_KPARAM_INFO
	.align		4
.L_13:
        /*0008*/ 	.byte	0x04, 0x17
        /*000a*/ 	.short	(.L_15 - .L_14)
.L_14:
        /*000c*/ 	.word	0x00000000
        /*0010*/ 	.short	0x0003
        /*0012*/ 	.short	0x0018
        /*0014*/ 	.byte	0x00, 0xf0, 0x11, 0x00


	//----- nvinfo : EIATTR_KPARAM_INFO
	.align		4
.L_15:
        /*0018*/ 	.byte	0x04, 0x17
        /*001a*/ 	.short	(.L_17 - .L_16)
.L_16:
        /*001c*/ 	.word	0x00000000
        /*0020*/ 	.short	0x0002
        /*0022*/ 	.short	0x0010
        /*0024*/ 	.byte	0x00, 0xf5, 0x21, 0x00


	//----- nvinfo : EIATTR_KPARAM_INFO
	.align		4
.L_17:
        /*0028*/ 	.byte	0x04, 0x17
        /*002a*/ 	.short	(.L_19 - .L_18)
.L_18:
        /*002c*/ 	.word	0x00000000
        /*0030*/ 	.short	0x0001
        /*0032*/ 	.short	0x0008
        /*0034*/ 	.byte	0x00, 0xf5, 0x21, 0x00


	//----- nvinfo : EIATTR_KPARAM_INFO
	.align		4
.L_19:
        /*0038*/ 	.byte	0x04, 0x17
        /*003a*/ 	.short	(.L_21 - .L_20)
.L_20:
        /*003c*/ 	.word	0x00000000
        /*0040*/ 	.short	0x0000
        /*0042*/ 	.short	0x0000
        /*0044*/ 	.byte	0x00, 0xf5, 0x21, 0x00


	//----- nvinfo : EIATTR_SPARSE_MMA_MASK
	.align		4
.L_21:
        /*0048*/ 	.byte	0x03, 0x50
        /*004a*/ 	.short	0x0000


	//----- nvinfo : EIATTR_MAXREG_COUNT
	.align		4
        /*004c*/ 	.byte	0x03, 0x1b
        /*004e*/ 	.short	0x00ff


	//----- nvinfo : EIATTR_MERCURY_ISA_VERSION
	.align		4
        /*0050*/ 	.byte	0x03, 0x5f
        /*0052*/ 	.short	0x0101


	//----- nvinfo : EIATTR_VRC_CTA_INIT_COUNT
	.align		4
        /*0054*/ 	.byte	0x02, 0x4a
	.zero		1
	.zero		1


	//----- nvinfo : EIATTR_EXIT_INSTR_OFFSETS
	.align		4
        /*0058*/ 	.byte	0x04, 0x1c
        /*005a*/ 	.short	(.L_23 - .L_22)


	//   ....[0]....
.L_22:
        /*005c*/ 	.word	0x00000070


	//   ....[1]....
        /*0060*/ 	.word	0x00000130


	//----- nvinfo : EIATTR_CBANK_PARAM_SIZE
	.align		4
.L_23:
        /*0064*/ 	.byte	0x03, 0x19
        /*0066*/ 	.short	0x001c


	//----- nvinfo : EIATTR_PARAM_CBANK
	.align		4
        /*0068*/ 	.byte	0x04, 0x0a
        /*006a*/ 	.short	(.L_25 - .L_24)
	.align		4
.L_24:
        /*006c*/ 	.word	index@(.nv.constant0._Z4multPiS_S_i)
        /*0070*/ 	.short	0x0380
        /*0072*/ 	.short	0x001c


	//----- nvinfo : EIATTR_SW_WAR
	.align		4
.L_25:
        /*0074*/ 	.byte	0x04, 0x36
        /*0076*/ 	.short	(.L_27 - .L_26)
.L_26:
        /*0078*/ 	.word	0x00000008
.L_27:


//--------------------- .nv.info._Z7min_maxPiS_S_i --------------------------
	.section	.nv.info._Z7min_maxPiS_S_i,"",@"SHT_CUDA_INFO"
	.sectionflags	@""
	.align	4


	//----- nvinfo : EIATTR_CUDA_API_VERSION
	.align		4
        /*0000*/ 	.byte	0x04, 0x37
        /*0002*/ 	.short	(.L_29 - .L_28)
.L_28:
        /*0004*/ 	.word	0x00000082


	//----- nvinfo : EIATTR_KPARAM_INFO
	.align		4
.L_29:
        /*0008*/ 	.byte	0x04, 0x17
        /*000a*/ 	.short	(.L_31 - .L_30)
.L_30:
        /*000c*/ 	.word	0x00000000
        /*0010*/ 	.short	0x0003
        /*0012*/ 	.short	0x0018
        /*0014*/ 	.byte	0x00, 0xf0, 0x11, 0x00


	//----- nvinfo : EIATTR_KPARAM_INFO
	.align		4
.L_31:
        /*0018*/ 	.byte	0x04, 0x17
        /*001a*/ 	.short	(.L_33 - .L_32)
.L_32:
        /*001c*/ 	.word	0x00000000
        /*0020*/ 	.short	0x0002
        /*0022*/ 	.short	0x0010
        /*0024*/ 	.byte	0x00, 0xf5, 0x21, 0x00


	//----- nvinfo : EIATTR_KPARAM_INFO
	.align		4
.L_33:
        /*0028*/ 	.byte	0x04, 0x17
        /*002a*/ 	.short	(.L_35 - .L_34)
.L_34:
        /*002c*/ 	.word	0x00000000
        /*0030*/ 	.short	0x0001
        /*0032*/ 	.short	0x0008
        /*0034*/ 	.byte	0x00, 0xf5, 0x21, 0x00


	//----- nvinfo : EIATTR_KPARAM_INFO
	.align		4
.L_35:
        /*0038*/ 	.byte	0x04, 0x17
        /*003a*/ 	.short	(.L_37 - .L_36)
.L_36:
        /*003c*/ 	.word	0x00000000
        /*0040*/ 	.short	0x0000
        /*0042*/ 	.short	0x0000
        /*0044*/ 	.byte	0x00, 0xf5, 0x21, 0x00


	//----- nvinfo : EIATTR_SPARSE_MMA_MASK
	.align		4
.L_37:
        /*0048*/ 	.byte	0x03, 0x50
        /*004a*/ 	.short	0x0000


	//----- nvinfo : EIATTR_MAXREG_COUNT
	.align		4
        /*004c*/ 	.byte	0x03, 0x1b
        /*004e*/ 	.short	0x00ff


	//----- nvinfo : EIATTR_MERCURY_ISA_VERSION
	.align		4
        /*0050*/ 	.byte	0x03, 0x5f
        /*0052*/ 	.short	0x0101


	//----- nvinfo : EIATTR_VRC_CTA_INIT_COUNT
	.align		4
        /*0054*/ 	.byte	0x02, 0x4a
	.zero		1
	.zero		1


	//----- nvinfo : EIATTR_EXIT_INSTR_OFFSETS
	.align		4
        /*0058*/ 	.byte	0x04, 0x1c
        /*005a*/ 	.short	(.L_39 - .L_38)


	//   ....[0]....
.L_38:
        /*005c*/ 	.word	0x00000070


	//   ....[1]....
        /*0060*/ 	.word	0x00000210


	//   ....[2]....
        /*0064*/ 	.word	0x00000230


	//----- nvinfo : EIATTR_CRS_STACK_SIZE
	.align		4
.L_39:
        /*0068*/ 	.byte	0x04, 0x1e
        /*006a*/ 	.short	(.L_41 - .L_40)
.L_40:
        /*006c*/ 	.word	0x00000000


	//----- nvinfo : EIATTR_CBANK_PARAM_SIZE
	.align		4
.L_41:
        /*0070*/ 	.byte	0x03, 0x19
        /*0072*/ 	.short	0x001c


	//----- nvinfo : EIATTR_PARAM_CBANK
	.align		4
        /*0074*/ 	.byte	0x04, 0x0a
        /*0076*/ 	.short	(.L_43 - .L_42)
	.align		4
.L_42:
        /*0078*/ 	.word	index@(.nv.constant0._Z7min_maxPiS_S_i)
        /*007c*/ 	.short	0x0380
        /*007e*/ 	.short	0x001c


	//----- nvinfo : EIATTR_SW_WAR
	.align		4
.L_43:
        /*0080*/ 	.byte	0x04, 0x36
        /*0082*/ 	.short	(.L_45 - .L_44)
.L_44:
        /*0084*/ 	.word	0x00000008
.L_45:


//--------------------- .nv.callgraph             --------------------------
	.section	.nv.callgraph,"",@"SHT_CUDA_CALLGRAPH"
	.align	4
	.sectionentsize	8
	.align		4
        /*0000*/ 	.word	0x00000000
	.align		4
        /*0004*/ 	.word	0xffffffff
	.align		4
        /*0008*/ 	.word	0x00000000
	.align		4
        /*000c*/ 	.word	0xfffffffe
	.align		4
        /*0010*/ 	.word	0x00000000
	.align		4
        /*0014*/ 	.word	0xfffffffd
	.align		4
        /*0018*/ 	.word	0x00000000
	.align		4
        /*001c*/ 	.word	0xfffffffc


//--------------------- .text._Z4multPiS_S_i      --------------------------
	.section	.text._Z4multPiS_S_i,"ax",@progbits
	.align	128
        .global         _Z4multPiS_S_i
        .type           _Z4multPiS_S_i,@function
        .size           _Z4multPiS_S_i,(.L_x_4 - _Z4multPiS_S_i)
        .other          _Z4multPiS_S_i,@"STO_CUDA_ENTRY STV_DEFAULT"
_Z4multPiS_S_i:
.text._Z4multPiS_S_i:
[----:B------:R-:W-:Y:S01]  /*0000*/  LDC R1, c[0x0][0x37c] ;  /* 0x0000df00ff017b82 */ /* 0x000fe20000000800 */
[----:B------:R-:W0:Y:S01]  /*0010*/  S2R R9, SR_CTAID.X ;  /* 0x0000000000097919 */ /* 0x000e220000002500 */
[----:B------:R-:W0:Y:S01]  /*0020*/  LDCU UR4, c[0x0][0x360] ;  /* 0x00006c00ff0477ac */ /* 0x000e220008000800 */
[----:B------:R-:W0:Y:S01]  /*0030*/  S2R R0, SR_TID.X ;  /* 0x0000000000007919 */ /* 0x000e220000002100 */
[----:B------:R-:W1:Y:S01]  /*0040*/  LDCU UR5, c[0x0][0x398] ;  /* 0x00007300ff0577ac */ /* 0x000e620008000800 */
[----:B0-----:R-:W-:-:S05]  /*0050*/  IMAD R9, R9, UR4, R0 ;  /* 0x0000000409097c24 */ /* 0x001fca000f8e0200 */
[----:B-1----:R-:W-:-:S13]  /*0060*/  ISETP.GE.AND P0, PT, R9, UR5, PT ;  /* 0x0000000509007c0c */ /* 0x002fda000bf06270 */
[----:B------:R-:W-:Y:S05]  /*0070*/  @P0 EXIT ;  /* 0x000000000000094d */ /* 0x000fea0003800000 */
[----:B------:R-:W0:Y:S01]  /*0080*/  LDC.64 R2, c[0x0][0x380] ;  /* 0x0000e000ff027b82 */ /* 0x000e220000000a00 */
[----:B------:R-:W1:Y:S07]  /*0090*/  LDCU.64 UR4, c[0x0][0x358] ;  /* 0x00006b00ff0477ac */ /* 0x000e6e0008000a00 */
[----:B------:R-:W2:Y:S08]  /*00a0*/  LDC.64 R4, c[0x0][0x388] ;  /* 0x0000e200ff047b82 */ /* 0x000eb00000000a00 */
[----:B------:R-:W3:Y:S01]  /*00b0*/  LDC.64 R6, c[0x0][0x390] ;  /* 0x0000e400ff067b82 */ /* 0x000ee20000000a00 */
[----:B0-----:R-:W-:-:S06]  /*00c0*/  IMAD.WIDE R2, R9, 0x4, R2 ;  /* 0x0000000409027825 */ /* 0x001fcc00078e0202 */
[----:B-1----:R-:W4:Y:S01]  /*00d0*/  LDG.E R2, desc[UR4][R2.64] ;  /* 0x0000000402027981 */ /* 0x002f22000c1e1900 */
[----:B--2---:R-:W-:-:S06]  /*00e0*/  IMAD.WIDE R4, R9, 0x4, R4 ;  /* 0x0000000409047825 */ /* 0x004fcc00078e0204 */
[----:B------:R-:W4:Y:S01]  /*00f0*/  LDG.E R5, desc[UR4][R4.64] ;  /* 0x0000000404057981 */ /* 0x000f22000c1e1900 */
[----:B---3--:R-:W-:-:S04]  /*0100*/  IMAD.WIDE R6, R9, 0x4, R6 ;  /* 0x0000000409067825 */ /* 0x008fc800078e0206 */
[----:B----4-:R-:W-:-:S05]  /*0110*/  IMAD R9, R2, R5, RZ ;  /* 0x0000000502097224 */ /* 0x010fca00078e02ff */
[----:B------:R-:W-:Y:S01]  /*0120*/  STG.E desc[UR4][R6.64], R9 ;  /* 0x0000000906007986 */ /* 0x000fe2000c101904 */
[----:B------:R-:W-:Y:S05]  /*0130*/  EXIT ;  /* 0x000000000000794d */ /* 0x000fea0003800000 */
.L_x_0:
[----:B------:R-:W-:-:S00]  /*0140*/  BRA `(.L_x_0) ;  /* 0xfffffffc00fc7947 */ /* 0x000fc0000383ffff */
[----:B------:R-:W-:-:S00]  /*0150*/  NOP ;  /* 0x0000000000007918 */ /* 0x000fc00000000000 */
        /* <DEDUP_REMOVED lines=10> */
.L_x_4:


//--------------------- .text._Z7min_maxPiS_S_i   --------------------------
	.section	.text._Z7min_maxPiS_S_i,"ax",@progbits
	.align	128
        .global         _Z7min_maxPiS_S_i
        .type           _Z7min_maxPiS_S_i,@function
        .size           _Z7min_maxPiS_S_i,(.L_x_5 - _Z7min_maxPiS_S_i)
        .other          _Z7min_maxPiS_S_i,@"STO_CUDA_ENTRY STV_DEFAULT"
_Z7min_maxPiS_S_i:
.text._Z7min_maxPiS_S_i:
        /* <DEDUP_REMOVED lines=12> */
[----:B0-----:R-:W-:-:S05]  /*00c0*/  IMAD.WIDE R2, R9, 0x4, R2 ;  /* 0x0000000409027825 */ /* 0x001fca00078e0202 */
[----:B-1----:R-:W4:Y:S04]  /*00d0*/  LDG.E R11, desc[UR4][R2.64] ;  /* 0x00000004020b7981 */ /* 0x002f28000c1e1900 */
[----:B--2---:R-:W4:Y:S04]  /*00e0*/  LDG.E R0, desc[UR4][R4.64] ;  /* 0x0000000404007981 */ /* 0x004f28000c1e1900 */
[----:B------:R-:W2:Y:S01]  /*00f0*/  LDG.E R10, desc[UR4][R4.64+0x4] ;  /* 0x00000404040a7981 */ /* 0x000ea2000c1e1900 */
[----:B----4-:R-:W-:-:S13]  /*0100*/  ISETP.GE.AND P0, PT, R11, R0, PT ;  /* 0x000000000b00720c */ /* 0x010fda0003f06270 */
[----:B------:R0:W-:Y:S04]  /*0110*/  @!P0 STG.E desc[UR4][R4.64], R11 ;  /* 0x0000000b04008986 */ /* 0x0001e8000c101904 */
[----:B------:R-:W0:Y:S01]  /*0120*/  @!P0 LDG.E R8, desc[UR4][R2.64] ;  /* 0x0000000402088981 */ /* 0x000e22000c1e1900 */
[----:B------:R-:W-:Y:S02]  /*0130*/  @!P0 IMAD.MOV.U32 R0, RZ, RZ, R11 ;  /* 0x000000ffff008224 */ /* 0x000fe400078e000b */
[----:B---3--:R-:W-:Y:S01]  /*0140*/  IMAD.WIDE R6, R9, 0x4, R6 ;  /* 0x0000000409067825 */ /* 0x008fe200078e0206 */
[----:B0-----:R-:W-:-:S04]  /*0150*/  @!P0 MOV R11, R8 ;  /* 0x00000008000b8202 */ /* 0x001fc80000000f00 */
[----:B--2---:R-:W-:-:S13]  /*0160*/  ISETP.GT.AND P0, PT, R11, R10, PT ;  /* 0x0000000a0b00720c */ /* 0x004fda0003f04270 */
[----:B------:R0:W-:Y:S04]  /*0170*/  @P0 STG.E desc[UR4][R4.64+0x4], R11 ;  /* 0x0000040b04000986 */ /* 0x0001e8000c101904 */
[----:B------:R-:W2:Y:S01]  /*0180*/  LDG.E R9, desc[UR4][R6.64] ;  /* 0x0000000406097981 */ /* 0x000ea2000c1e1900 */
[----:B------:R-:W-:Y:S01]  /*0190*/  BSSY.RECONVERGENT B0, `(.L_x_1) ;  /* 0x0000006000007945 */ /* 0x000fe20003800200 */
[----:B------:R-:W-:Y:S01]  /*01a0*/  @P0 IMAD.MOV.U32 R10, RZ, RZ, R11 ;  /* 0x000000ffff0a0224 */ /* 0x000fe200078e000b */
[----:B--2---:R-:W-:-:S13]  /*01b0*/  ISETP.GE.AND P1, PT, R9, R0, PT ;  /* 0x000000000900720c */ /* 0x004fda0003f26270 */
[----:B0-----:R-:W-:Y:S05]  /*01c0*/  @P1 BRA `(.L_x_2) ;  /* 0x0000000000081947 */ /* 0x001fea0003800000 */
[----:B------:R0:W-:Y:S04]  /*01d0*/  STG.E desc[UR4][R4.64], R9 ;  /* 0x0000000904007986 */ /* 0x0001e8000c101904 */
[----:B0-----:R0:W5:Y:S02]  /*01e0*/  LDG.E R9, desc[UR4][R6.64] ;  /* 0x0000000406097981 */ /* 0x001164000c1e1900 */
.L_x_2:
[----:B------:R-:W-:Y:S05]  /*01f0*/  BSYNC.RECONVERGENT B0 ;  /* 0x0000000000007941 */ /* 0x000fea0003800200 */
.L_x_1:
[----:B-----5:R-:W-:-:S13]  /*0200*/  ISETP.GT.AND P0, PT, R9, R10, PT ;  /* 0x0000000a0900720c */ /* 0x020fda0003f04270 */
[----:B------:R-:W-:Y:S05]  /*0210*/  @!P0 EXIT ;  /* 0x000000000000894d */ /* 0x000fea0003800000 */
[----:B------:R-:W-:Y:S01]  /*0220*/  STG.E desc[UR4][R4.64+0x4], R9 ;  /* 0x0000040904007986 */ /* 0x000fe2000c101904 */
[----:B------:R-:W-:Y:S05]  /*0230*/  EXIT ;  /* 0x000000000000794d */ /* 0x000fea0003800000 */
.L_x_3:
        /* <DEDUP_REMOVED lines=12> */
.L_x_5:


//--------------------- .nv.shared.reserved.0     --------------------------
	.section	.nv.shared.reserved.0,"aw",@nobits
	.weak		__nv_reservedSMEM_offset_0_alias
	.size		__nv_reservedSMEM_offset_0_alias, 0, 64
	.other		__nv_reservedSMEM_offset_0_alias,@"STO_CUDA_RESERVED_SHARED STV_DEFAULT"
__nv_reservedSMEM_offset_0_alias:
	.zero		0
	.zero		64


//--------------------- .nv.constant0._Z4multPiS_S_i --------------------------
	.section	.nv.constant0._Z4multPiS_S_i,"a",@progbits
	.sectionflags	@""
	.align	4
.nv.constant0._Z4multPiS_S_i:
	.zero		924


//--------------------- .nv.constant0._Z7min_maxPiS_S_i --------------------------
	.section	.nv.constant0._Z7min_maxPiS_S_i,"a",@progbits
	.sectionflags	@""
	.align	4
.nv.constant0._Z7min_maxPiS_S_i:
	.zero		924


//--------------------- SYMBOLS --------------------------

	.type		.nv.reservedSmem.offset0,@object
	.size		.nv.reservedSmem.offset0,0x4
